//
// Generated by NVIDIA NVVM Compiler
//
// Compiler Build ID: CL-36424714
// Cuda compilation tools, release 13.0, V13.0.88
// Based on NVVM 20.0.0
//

.version 9.0
.target sm_100
.address_size 64

	// .globl	_Z6vecAddPiS_S_mm

.visible .entry _Z6vecAddPiS_S_mm(
	.param .u64 .ptr .align 1 _Z6vecAddPiS_S_mm_param_0,
	.param .u64 .ptr .align 1 _Z6vecAddPiS_S_mm_param_1,
	.param .u64 .ptr .align 1 _Z6vecAddPiS_S_mm_param_2,
	.param .u64 _Z6vecAddPiS_S_mm_param_3,
	.param .u64 _Z6vecAddPiS_S_mm_param_4
)
{
	.reg .pred 	%p<16>;
	.reg .b32 	%r<125>;
	.reg .b64 	%rd<24>;

	ld.param.u64 	%rd13, [_Z6vecAddPiS_S_mm_param_0];
	ld.param.u64 	%rd14, [_Z6vecAddPiS_S_mm_param_1];
	ld.param.u64 	%rd15, [_Z6vecAddPiS_S_mm_param_2];
	ld.param.u64 	%rd16, [_Z6vecAddPiS_S_mm_param_3];
	ld.param.u64 	%rd17, [_Z6vecAddPiS_S_mm_param_4];
	setp.eq.s64 	%p1, %rd17, 0;
	@%p1 bra 	$L__BB0_16;
	mov.u32 	%r1, %tid.x;
	mov.u32 	%r2, %ctaid.x;
	mov.u32 	%r3, %ntid.x;
	mad.lo.s32 	%r4, %r3, %r2, %r1;
	cvt.u64.u32 	%rd1, %r4;
	cvta.to.global.u64 	%rd18, %rd13;
	cvta.to.global.u64 	%rd19, %rd14;
	cvta.to.global.u64 	%rd20, %rd15;
	mul.wide.u32 	%rd21, %r4, 4;
	add.s64 	%rd2, %rd18, %rd21;
	add.s64 	%rd3, %rd19, %rd21;
	add.s64 	%rd4, %rd20, %rd21;
	and.b64  	%rd5, %rd17, 15;
	setp.lt.u64 	%p2, %rd17, 16;
	@%p2 bra 	$L__BB0_6;
	and.b64  	%rd22, %rd17, -16;
$L__BB0_3:
	.pragma "nounroll";
	setp.le.u64 	%p3, %rd16, %rd1;
	@%p3 bra 	$L__BB0_5;
	ld.global.u32 	%r5, [%rd2];
	ld.global.u32 	%r6, [%rd3];
	add.s32 	%r7, %r6, %r5;
	ld.global.u32 	%r8, [%rd4];
	add.s32 	%r9, %r7, %r8;
	st.global.u32 	[%rd4], %r9;
	ld.global.u32 	%r10, [%rd2];
	ld.global.u32 	%r11, [%rd3];
	add.s32 	%r12, %r11, %r10;
	add.s32 	%r13, %r12, %r9;
	st.global.u32 	[%rd4], %r13;
	ld.global.u32 	%r14, [%rd2];
	ld.global.u32 	%r15, [%rd3];
	add.s32 	%r16, %r15, %r14;
	add.s32 	%r17, %r16, %r13;
	st.global.u32 	[%rd4], %r17;
	ld.global.u32 	%r18, [%rd2];
	ld.global.u32 	%r19, [%rd3];
	add.s32 	%r20, %r19, %r18;
	add.s32 	%r21, %r20, %r17;
	st.global.u32 	[%rd4], %r21;
	ld.global.u32 	%r22, [%rd2];
	ld.global.u32 	%r23, [%rd3];
	add.s32 	%r24, %r23, %r22;
	add.s32 	%r25, %r24, %r21;
	st.global.u32 	[%rd4], %r25;
	ld.global.u32 	%r26, [%rd2];
	ld.global.u32 	%r27, [%rd3];
	add.s32 	%r28, %r27, %r26;
	add.s32 	%r29, %r28, %r25;
	st.global.u32 	[%rd4], %r29;
	ld.global.u32 	%r30, [%rd2];
	ld.global.u32 	%r31, [%rd3];
	add.s32 	%r32, %r31, %r30;
	add.s32 	%r33, %r32, %r29;
	st.global.u32 	[%rd4], %r33;
	ld.global.u32 	%r34, [%rd2];
	ld.global.u32 	%r35, [%rd3];
	add.s32 	%r36, %r35, %r34;
	add.s32 	%r37, %r36, %r33;
	st.global.u32 	[%rd4], %r37;
	ld.global.u32 	%r38, [%rd2];
	ld.global.u32 	%r39, [%rd3];
	add.s32 	%r40, %r39, %r38;
	add.s32 	%r41, %r40, %r37;
	st.global.u32 	[%rd4], %r41;
	ld.global.u32 	%r42, [%rd2];
	ld.global.u32 	%r43, [%rd3];
	add.s32 	%r44, %r43, %r42;
	add.s32 	%r45, %r44, %r41;
	st.global.u32 	[%rd4], %r45;
	ld.global.u32 	%r46, [%rd2];
	ld.global.u32 	%r47, [%rd3];
	add.s32 	%r48, %r47, %r46;
	add.s32 	%r49, %r48, %r45;
	st.global.u32 	[%rd4], %r49;
	ld.global.u32 	%r50, [%rd2];
	ld.global.u32 	%r51, [%rd3];
	add.s32 	%r52, %r51, %r50;
	add.s32 	%r53, %r52, %r49;
	st.global.u32 	[%rd4], %r53;
	ld.global.u32 	%r54, [%rd2];
	ld.global.u32 	%r55, [%rd3];
	add.s32 	%r56, %r55, %r54;
	add.s32 	%r57, %r56, %r53;
	st.global.u32 	[%rd4], %r57;
	ld.global.u32 	%r58, [%rd2];
	ld.global.u32 	%r59, [%rd3];
	add.s32 	%r60, %r59, %r58;
	add.s32 	%r61, %r60, %r57;
	st.global.u32 	[%rd4], %r61;
	ld.global.u32 	%r62, [%rd2];
	ld.global.u32 	%r63, [%rd3];
	add.s32 	%r64, %r63, %r62;
	add.s32 	%r65, %r64, %r61;
	st.global.u32 	[%rd4], %r65;
	ld.global.u32 	%r66, [%rd2];
	ld.global.u32 	%r67, [%rd3];
	add.s32 	%r68, %r67, %r66;
	add.s32 	%r69, %r68, %r65;
	st.global.u32 	[%rd4], %r69;
$L__BB0_5:
	add.s64 	%rd22, %rd22, -16;
	setp.ne.s64 	%p4, %rd22, 0;
	@%p4 bra 	$L__BB0_3;
$L__BB0_6:
	setp.eq.s64 	%p5, %rd5, 0;
	@%p5 bra 	$L__BB0_16;
	setp.le.u64 	%p6, %rd16, %rd1;
	and.b64  	%rd9, %rd17, 7;
	setp.lt.u64 	%p7, %rd5, 8;
	or.pred  	%p8, %p7, %p6;
	@%p8 bra 	$L__BB0_9;
	ld.global.u32 	%r70, [%rd2];
	ld.global.u32 	%r71, [%rd3];
	add.s32 	%r72, %r71, %r70;
	ld.global.u32 	%r73, [%rd4];
	add.s32 	%r74, %r72, %r73;
	st.global.u32 	[%rd4], %r74;
	ld.global.u32 	%r75, [%rd2];
	ld.global.u32 	%r76, [%rd3];
	add.s32 	%r77, %r76, %r75;
	add.s32 	%r78, %r77, %r74;
	st.global.u32 	[%rd4], %r78;
	ld.global.u32 	%r79, [%rd2];
	ld.global.u32 	%r80, [%rd3];
	add.s32 	%r81, %r80, %r79;
	add.s32 	%r82, %r81, %r78;
	st.global.u32 	[%rd4], %r82;
	ld.global.u32 	%r83, [%rd2];
	ld.global.u32 	%r84, [%rd3];
	add.s32 	%r85, %r84, %r83;
	add.s32 	%r86, %r85, %r82;
	st.global.u32 	[%rd4], %r86;
	ld.global.u32 	%r87, [%rd2];
	ld.global.u32 	%r88, [%rd3];
	add.s32 	%r89, %r88, %r87;
	add.s32 	%r90, %r89, %r86;
	st.global.u32 	[%rd4], %r90;
	ld.global.u32 	%r91, [%rd2];
	ld.global.u32 	%r92, [%rd3];
	add.s32 	%r93, %r92, %r91;
	add.s32 	%r94, %r93, %r90;
	st.global.u32 	[%rd4], %r94;
	ld.global.u32 	%r95, [%rd2];
	ld.global.u32 	%r96, [%rd3];
	add.s32 	%r97, %r96, %r95;
	add.s32 	%r98, %r97, %r94;
	st.global.u32 	[%rd4], %r98;
	ld.global.u32 	%r99, [%rd2];
	ld.global.u32 	%r100, [%rd3];
	add.s32 	%r101, %r100, %r99;
	add.s32 	%r102, %r101, %r98;
	st.global.u32 	[%rd4], %r102;
$L__BB0_9:
	setp.eq.s64 	%p9, %rd9, 0;
	@%p9 bra 	$L__BB0_16;
	setp.le.u64 	%p10, %rd16, %rd1;
	and.b64  	%rd23, %rd17, 3;
	setp.lt.u64 	%p11, %rd9, 4;
	or.pred  	%p12, %p11, %p10;
	@%p12 bra 	$L__BB0_12;
	ld.global.u32 	%r103, [%rd2];
	ld.global.u32 	%r104, [%rd3];
	add.s32 	%r105, %r104, %r103;
	ld.global.u32 	%r106, [%rd4];
	add.s32 	%r107, %r105, %r106;
	st.global.u32 	[%rd4], %r107;
	ld.global.u32 	%r108, [%rd2];
	ld.global.u32 	%r109, [%rd3];
	add.s32 	%r110, %r109, %r108;
	add.s32 	%r111, %r110, %r107;
	st.global.u32 	[%rd4], %r111;
	ld.global.u32 	%r112, [%rd2];
	ld.global.u32 	%r113, [%rd3];
	add.s32 	%r114, %r113, %r112;
	add.s32 	%r115, %r114, %r111;
	st.global.u32 	[%rd4], %r115;
	ld.global.u32 	%r116, [%rd2];
	ld.global.u32 	%r117, [%rd3];
	add.s32 	%r118, %r117, %r116;
	add.s32 	%r119, %r118, %r115;
	st.global.u32 	[%rd4], %r119;
$L__BB0_12:
	setp.eq.s64 	%p13, %rd23, 0;
	@%p13 bra 	$L__BB0_16;
$L__BB0_13:
	.pragma "nounroll";
	setp.le.u64 	%p14, %rd16, %rd1;
	@%p14 bra 	$L__BB0_15;
	ld.global.u32 	%r120, [%rd2];
	ld.global.u32 	%r121, [%rd3];
	add.s32 	%r122, %r121, %r120;
	ld.global.u32 	%r123, [%rd4];
	add.s32 	%r124, %r122, %r123;
	st.global.u32 	[%rd4], %r124;
$L__BB0_15:
	add.s64 	%rd23, %rd23, -1;
	setp.ne.s64 	%p15, %rd23, 0;
	@%p15 bra 	$L__BB0_13;
$L__BB0_16:
	ret;

}


// ===== COMPILED SASS (sm_100) =====

	.target	sm_100

	.elftype	@"ET_EXEC"


//--------------------- .note.nv.tkinfo           --------------------------
	.section	.note.nv.tkinfo,"",@"SHT_NOTE"
	.sectionflags	@"SHF_NOTE_NV_TKINFO"
	.tkinfo
        /*0018*/ 	.word	0x00000002
        /*0030*/ 	.string	""
        /*0030*/ 	.string	"ptxas"
        /*0030*/ 	.string	"Cuda compilation tools, release 13.0, V13.0.88"
        /*0030*/ 	.string	"Build cuda_13.0.r13.0/compiler.36424714_0"
        /*0030*/ 	.string	"-arch sm_100 -m 64 "



//--------------------- .note.nv.cuinfo           --------------------------
	.section	.note.nv.cuinfo,"",@"SHT_NOTE"
	.sectionflags	@"SHF_NOTE_NV_CUINFO"
        /*0018*/ 	.short	0x0002
        /*001a*/ 	.short	0x0064
        /*001c*/ 	.short	0x0082
	.zero		2


//--------------------- .nv.info                  --------------------------
	.section	.nv.info,"",@"SHT_CUDA_INFO"
	.align	4


	//----- nvinfo : EIATTR_REGCOUNT
	.align		4
        /*0000*/ 	.byte	0x04, 0x2f
        /*0002*/ 	.short	(.L_1 - .L_0)
	.align		4
.L_0:
        /*0004*/ 	.word	index@(_Z6vecAddPiS_S_mm)
        /*0008*/ 	.word	0x00000012


	//----- nvinfo : EIATTR_FRAME_SIZE
	.align		4
.L_1:
        /*000c*/ 	.byte	0x04, 0x11
        /*000e*/ 	.short	(.L_3 - .L_2)
	.align		4
.L_2:
        /*0010*/ 	.word	index@(_Z6vecAddPiS_S_mm)
        /*0014*/ 	.word	0x00000000


	//----- nvinfo : EIATTR_MIN_STACK_SIZE
	.align		4
.L_3:
        /*0018*/ 	.byte	0x04, 0x12
        /*001a*/ 	.short	(.L_5 - .L_4)
	.align		4
.L_4:
        /*001c*/ 	.word	index@(_Z6vecAddPiS_S_mm)
        /*0020*/ 	.word	0x00000000
.L_5:


//--------------------- .nv.compat                --------------------------
	.section	.nv.compat,"",@"SHT_CUDA_COMPAT_INFO"
	.align	4
        /*0000*/ 	.byte	0x02, 0x09, 0x00, 0x00, 0x02, 0x02, 0x01, 0x00, 0x02, 0x05, 0x05, 0x00, 0x03, 0x07, 0x01, 0x01
        /*0010*/ 	.byte	0x02, 0x03, 0x00, 0x00, 0x02, 0x06, 0x01, 0x00, 0x04, 0x0b, 0x08, 0x00, 0x09, 0x00, 0x00, 0x00
        /*0020*/ 	.byte	0x00, 0x00, 0x00, 0x00


//--------------------- .nv.info._Z6vecAddPiS_S_mm --------------------------
	.section	.nv.info._Z6vecAddPiS_S_mm,"",@"SHT_CUDA_INFO"
	.sectionflags	@""
	.align	4


	//----- nvinfo : EIATTR_CUDA_API_VERSION
	.align		4
        /*0000*/ 	.byte	0x04, 0x37
        /*0002*/ 	.short	(.L_7 - .L_6)
.L_6:
        /*0004*/ 	.word	0x00000082


	//----- nvinfo : EIATTR_KPARAM_INFO
	.align		4
.L_7:
        /*0008*/ 	.byte	0x04, 0x17
        /*000a*/ 	.short	(.L_9 - .L_8)
.L_8:
        /*000c*/ 	.word	0x00000000
        /*0010*/ 	.short	0x0004
        /*0012*/ 	.short	0x0020
        /*0014*/ 	.byte	0x00, 0xf0, 0x21, 0x00


	//----- nvinfo : EIATTR_KPARAM_INFO
	.align		4
.L_9:
        /*0018*/ 	.byte	0x04, 0x17
        /*001a*/ 	.short	(.L_11 - .L_10)
.L_10:
        /*001c*/ 	.word	0x00000000
        /*0020*/ 	.short	0x0003
        /*0022*/ 	.short	0x0018
        /*0024*/ 	.byte	0x00, 0xf0, 0x21, 0x00


	//----- nvinfo : EIATTR_KPARAM_INFO
	.align		4
.L_11:
        /*0028*/ 	.byte	0x04, 0x17
        /*002a*/ 	.short	(.L_13 - .L_12)
.L_12:
        /*002c*/ 	.word	0x00000000
        /*0030*/ 	.short	0x0002
        /*0032*/ 	.short	0x0010
        /*0034*/ 	.byte	0x00, 0xf5, 0x21, 0x00


	//----- nvinfo : EIATTR_KPARAM_INFO
	.align		4
.L_13:
        /*0038*/ 	.byte	0x04, 0x17
        /*003a*/ 	.short	(.L_15 - .L_14)
.L_14:
        /*003c*/ 	.word	0x00000000
        /*0040*/ 	.short	0x0001
        /*0042*/ 	.short	0x0008
        /*0044*/ 	.byte	0x00, 0xf5, 0x21, 0x00


	//----- nvinfo : EIATTR_KPARAM_INFO
	.align		4
.L_15:
        /*0048*/ 	.byte	0x04, 0x17
        /*004a*/ 	.short	(.L_17 - .L_16)
.L_16:
        /*004c*/ 	.word	0x00000000
        /*0050*/ 	.short	0x0000
        /*0052*/ 	.short	0x0000
        /*0054*/ 	.byte	0x00, 0xf5, 0x21, 0x00


	//----- nvinfo : EIATTR_SPARSE_MMA_MASK
	.align		4
.L_17:
        /*0058*/ 	.byte	0x03, 0x50
        /*005a*/ 	.short	0x0000


	//----- nvinfo : EIATTR_MAXREG_COUNT
	.align		4
        /*005c*/ 	.byte	0x03, 0x1b
        /*005e*/ 	.short	0x00ff


	//----- nvinfo : EIATTR_MERCURY_ISA_VERSION
	.align		4
        /*0060*/ 	.byte	0x03, 0x5f
        /*0062*/ 	.short	0x0101


	//----- nvinfo : EIATTR_VRC_CTA_INIT_COUNT
	.align		4
        /*0064*/ 	.byte	0x02, 0x4a
	.zero		1
	.zero		1


	//----- nvinfo : EIATTR_EXIT_INSTR_OFFSETS
	.align		4
        /*0068*/ 	.byte	0x04, 0x1c
        /*006a*/ 	.short	(.L_19 - .L_18)


	//   ....[0]....
.L_18:
        /*006c*/ 	.word	0x00000040


	//   ....[1]....
        /*0070*/ 	.word	0x00000640


	//   ....[2]....
        /*0074*/ 	.word	0x00000920


	//   ....[3]....
        /*0078*/ 	.word	0x00000aa0


	//   ....[4]....
        /*007c*/ 	.word	0x00000b50


	//----- nvinfo : EIATTR_CRS_STACK_SIZE
	.align		4
.L_19:
        /*0080*/ 	.byte	0x04, 0x1e
        /*0082*/ 	.short	(.L_21 - .L_20)
.L_20:
        /*0084*/ 	.word	0x00000000


	//----- nvinfo : EIATTR_CBANK_PARAM_SIZE
	.align		4
.L_21:
        /*0088*/ 	.byte	0x03, 0x19
        /*008a*/ 	.short	0x0028


	//----- nvinfo : EIATTR_PARAM_CBANK
	.align		4
        /*008c*/ 	.byte	0x04, 0x0a
        /*008e*/ 	.short	(.L_23 - .L_22)
	.align		4
.L_22:
        /*0090*/ 	.word	index@(.nv.constant0._Z6vecAddPiS_S_mm)
        /*0094*/ 	.short	0x0380
        /*0096*/ 	.short	0x0028


	//----- nvinfo : EIATTR_SW_WAR
	.align		4
.L_23:
        /*0098*/ 	.byte	0x04, 0x36
        /*009a*/ 	.short	(.L_25 - .L_24)
.L_24:
        /*009c*/ 	.word	0x00000008
.L_25:


//--------------------- .nv.callgraph             --------------------------
	.section	.nv.callgraph,"",@"SHT_CUDA_CALLGRAPH"
	.align	4
	.sectionentsize	8
	.align		4
        /*0000*/ 	.word	0x00000000
	.align		4
        /*0004*/ 	.word	0xffffffff
	.align		4
        /*0008*/ 	.word	0x00000000
	.align		4
        /*000c*/ 	.word	0xfffffffe
	.align		4
        /*0010*/ 	.word	0x00000000
	.align		4
        /*0014*/ 	.word	0xfffffffd
	.align		4
        /*0018*/ 	.word	0x00000000
	.align		4
        /*001c*/ 	.word	0xfffffffc


//--------------------- .text._Z6vecAddPiS_S_mm   --------------------------
	.section	.text._Z6vecAddPiS_S_mm,"ax",@progbits
	.align	128
        .global         _Z6vecAddPiS_S_mm
        .type           _Z6vecAddPiS_S_mm,@function
        .size           _Z6vecAddPiS_S_mm,(.L_x_8 - _Z6vecAddPiS_S_mm)
        .other          _Z6vecAddPiS_S_mm,@"STO_CUDA_ENTRY STV_DEFAULT"
_Z6vecAddPiS_S_mm:
.text._Z6vecAddPiS_S_mm:
[----:B------:R-:W-:Y:S08]  /*0000*/  LDC R1, c[0x0][0x37c] ;  /* 0x0000df00ff017b82 */ /* 0x000ff00000000800 */
[----:B------:R-:W0:Y:S02]  /*0010*/  LDC.64 R10, c[0x0][0x3a0] ;  /* 0x0000e800ff0a7b82 */ /* 0x000e240000000a00 */
[----:B0-----:R-:W-:-:S04]  /*0020*/  ISETP.NE.U32.AND P0, PT, R10, RZ, PT ;  /* 0x000000ff0a00720c */ /* 0x001fc80003f05070 */
[----:B------:R-:W-:-:S13]  /*0030*/  ISETP.NE.AND.EX P0, PT, R11, RZ, PT, P0 ;  /* 0x000000ff0b00720c */ /* 0x000fda0003f05300 */
[----:B------:R-:W-:Y:S05]  /*0040*/  @!P0 EXIT ;  /* 0x000000000000894d */ /* 0x000fea0003800000 */
[----:B------:R-:W0:Y:S01]  /*0050*/  S2R R0, SR_TID.X ;  /* 0x0000000000007919 */ /* 0x000e220000002100 */
[----:B------:R-:W0:Y:S01]  /*0060*/  S2UR UR4, SR_CTAID.X ;  /* 0x00000000000479c3 */ /* 0x000e220000002500 */
[C---:B------:R-:W-:Y:S01]  /*0070*/  ISETP.GE.U32.AND P0, PT, R10.reuse, 0x10, PT ;  /* 0x000000100a00780c */ /* 0x040fe20003f06070 */
[----:B------:R-:W1:Y:S01]  /*0080*/  LDCU.64 UR6, c[0x0][0x358] ;  /* 0x00006b00ff0677ac */ /* 0x000e620008000a00 */
[----:B------:R-:W-:Y:S02]  /*0090*/  LOP3.LUT R14, R10, 0xf, RZ, 0xc0, !PT ;  /* 0x0000000f0a0e7812 */ /* 0x000fe400078ec0ff */
[----:B------:R-:W-:-:S03]  /*00a0*/  ISETP.GE.U32.AND.EX P0, PT, R11, RZ, PT, P0 ;  /* 0x000000ff0b00720c */ /* 0x000fc60003f06100 */
[----:B------:R-:W0:Y:S08]  /*00b0*/  LDC R9, c[0x0][0x360] ;  /* 0x0000d800ff097b82 */ /* 0x000e300000000800 */
[----:B------:R-:W2:Y:S08]  /*00c0*/  LDC.64 R2, c[0x0][0x380] ;  /* 0x0000e000ff027b82 */ /* 0x000eb00000000a00 */
[----:B------:R-:W3:Y:S08]  /*00d0*/  LDC.64 R4, c[0x0][0x388] ;  /* 0x0000e200ff047b82 */ /* 0x000ef00000000a00 */
[----:B------:R-:W4:Y:S01]  /*00e0*/  LDC.64 R6, c[0x0][0x390] ;  /* 0x0000e400ff067b82 */ /* 0x000f220000000a00 */
[----:B0-----:R-:W-:-:S04]  /*00f0*/  IMAD R0, R9, UR4, R0 ;  /* 0x0000000409007c24 */ /* 0x001fc8000f8e0200 */
[----:B--2---:R-:W-:-:S04]  /*0100*/  IMAD.WIDE.U32 R2, R0, 0x4, R2 ;  /* 0x0000000400027825 */ /* 0x004fc800078e0002 */
[----:B---3--:R-:W-:-:S04]  /*0110*/  IMAD.WIDE.U32 R4, R0, 0x4, R4 ;  /* 0x0000000400047825 */ /* 0x008fc800078e0004 */
[----:B----4-:R-:W-:Y:S01]  /*0120*/  IMAD.WIDE.U32 R6, R0, 0x4, R6 ;  /* 0x0000000400067825 */ /* 0x010fe200078e0006 */
[----:B-1----:R-:W-:Y:S06]  /*0130*/  @!P0 BRA `(.L_x_0) ;  /* 0x0000000400388947 */ /* 0x002fec0003800000 */
[----:B------:R-:W0:Y:S01]  /*0140*/  LDCU.64 UR4, c[0x0][0x398] ;  /* 0x00007300ff0477ac */ /* 0x000e220008000a00 */
[----:B------:R-:W1:Y:S01]  /*0150*/  LDC R15, c[0x0][0x3a4] ;  /* 0x0000e900ff0f7b82 */ /* 0x000e620000000800 */
[----:B------:R-:W-:Y:S02]  /*0160*/  LOP3.LUT R8, R10, 0xfffffff0, RZ, 0xc0, !PT ;  /* 0xfffffff00a087812 */ /* 0x000fe400078ec0ff */
[----:B0-----:R-:W-:-:S04]  /*0170*/  ISETP.GE.U32.AND P0, PT, R0, UR4, PT ;  /* 0x0000000400007c0c */ /* 0x001fc8000bf06070 */
[----:B------:R-:W-:-:S13]  /*0180*/  ISETP.GE.U32.AND.EX P0, PT, RZ, UR5, PT, P0 ;  /* 0x00000005ff007c0c */ /* 0x000fda000bf06100 */
.L_x_3:
[----:B------:R-:W-:Y:S01]  /*0190*/  IADD3 R8, P1, PT, R8, -0x10, RZ ;  /* 0xfffffff008087810 */ /* 0x000fe20007f3e0ff */
[----:B------:R-:W-:Y:S03]  /*01a0*/  BSSY.RECONVERGENT B0, `(.L_x_1) ;  /* 0x0000046000007945 */ /* 0x000fe60003800200 */
[----:B-1----:R-:W-:Y:S02]  /*01b0*/  IADD3.X R15, PT, PT, R15, -0x1, RZ, P1, !PT ;  /* 0xffffffff0f0f7810 */ /* 0x002fe40000ffe4ff */
[----:B------:R-:W-:-:S04]  /*01c0*/  ISETP.NE.U32.AND P1, PT, R8, RZ, PT ;  /* 0x000000ff0800720c */ /* 0x000fc80003f25070 */
[----:B------:R-:W-:Y:S01]  /*01d0*/  ISETP.NE.AND.EX P1, PT, R15, RZ, PT, P1 ;  /* 0x000000ff0f00720c */ /* 0x000fe20003f25310 */
[----:B------:R-:W-:-:S12]  /*01e0*/  @P0 BRA `(.L_x_2) ;  /* 0x0000000400040947 */ /* 0x000fd80003800000 */
[----:B------:R-:W2:Y:S04]  /*01f0*/  LDG.E R9, desc[UR6][R2.64] ;  /* 0x0000000602097981 */ /* 0x000ea8000c1e1900 */
[----:B------:R-:W2:Y:S04]  /*0200*/  LDG.E R10, desc[UR6][R4.64] ;  /* 0x00000006040a7981 */ /* 0x000ea8000c1e1900 */
[----:B------:R-:W2:Y:S02]  /*0210*/  LDG.E R11, desc[UR6][R6.64] ;  /* 0x00000006060b7981 */ /* 0x000ea4000c1e1900 */
[----:B--2---:R-:W-:-:S05]  /*0220*/  IADD3 R9, PT, PT, R11, R10, R9 ;  /* 0x0000000a0b097210 */ /* 0x004fca0007ffe009 */
[----:B------:R0:W-:Y:S04]  /*0230*/  STG.E desc[UR6][R6.64], R9 ;  /* 0x0000000906007986 */ /* 0x0001e8000c101906 */
        /* <DEDUP_REMOVED lines=8> */
[----:B------:R-:W0:Y:S04]  /*02c0*/  LDG.E R10, desc[UR6][R2.64] ;  /* 0x00000006020a7981 */ /* 0x000e28000c1e1900 */
[----:B------:R-:W0:Y:S02]  /*02d0*/  LDG.E R12, desc[UR6][R4.64] ;  /* 0x00000006040c7981 */ /* 0x000e24000c1e1900 */
[----:B0-----:R-:W-:-:S05]  /*02e0*/  IADD3 R9, PT, PT, R13, R12, R10 ;  /* 0x0000000c0d097210 */ /* 0x001fca0007ffe00a */
[----:B------:R0:W-:Y:S04]  /*02f0*/  STG.E desc[UR6][R6.64], R9 ;  /* 0x0000000906007986 */ /* 0x0001e8000c101906 */
[----:B------:R-:W1:Y:S04]  /*0300*/  LDG.E R10, desc[UR6][R2.64] ;  /* 0x00000006020a7981 */ /* 0x000e68000c1e1900 */
[----:B------:R-:W1:Y:S02]  /*0310*/  LDG.E R12, desc[UR6][R4.64] ;  /* 0x00000006040c7981 */ /* 0x000e64000c1e1900 */
[----:B-1----:R-:W-:-:S05]  /*0320*/  IADD3 R11, PT, PT, R9, R12, R10 ;  /* 0x0000000c090b7210 */ /* 0x002fca0007ffe00a */
        /* <DEDUP_REMOVED lines=44> */
[----:B------:R1:W-:Y:S02]  /*05f0*/  STG.E desc[UR6][R6.64], R9 ;  /* 0x0000000906007986 */ /* 0x0003e4000c101906 */
.L_x_2:
[----:B------:R-:W-:Y:S05]  /*0600*/  BSYNC.RECONVERGENT B0 ;  /* 0x0000000000007941 */ /* 0x000fea0003800200 */
.L_x_1:
[----:B------:R-:W-:Y:S05]  /*0610*/  @P1 BRA `(.L_x_3) ;  /* 0xfffffff800dc1947 */ /* 0x000fea000383ffff */
.L_x_0:
[----:B------:R-:W-:-:S04]  /*0620*/  ISETP.NE.U32.AND P0, PT, R14, RZ, PT ;  /* 0x000000ff0e00720c */ /* 0x000fc80003f05070 */
[----:B------:R-:W-:-:S13]  /*0630*/  ISETP.NE.AND.EX P0, PT, RZ, RZ, PT, P0 ;  /* 0x000000ffff00720c */ /* 0x000fda0003f05300 */
[----:B------:R-:W-:Y:S05]  /*0640*/  @!P0 EXIT ;  /* 0x000000000000894d */ /* 0x000fea0003800000 */
[----:B------:R-:W0:Y:S01]  /*0650*/  LDCU.64 UR4, c[0x0][0x398] ;  /* 0x00007300ff0477ac */ /* 0x000e220008000a00 */
[----:B------:R-:W2:Y:S01]  /*0660*/  LDC R8, c[0x0][0x3a0] ;  /* 0x0000e800ff087b82 */ /* 0x000ea20000000800 */
[----:B------:R-:W-:Y:S01]  /*0670*/  ISETP.LT.U32.AND P2, PT, R14, 0x8, PT ;  /* 0x000000080e00780c */ /* 0x000fe20003f41070 */
[----:B------:R-:W-:Y:S01]  /*0680*/  BSSY.RECONVERGENT B0, `(.L_x_4) ;  /* 0x0000029000007945 */ /* 0x000fe20003800200 */
[----:B0-----:R-:W-:-:S04]  /*0690*/  ISETP.GE.U32.AND P0, PT, R0, UR4, PT ;  /* 0x0000000400007c0c */ /* 0x001fc8000bf06070 */
[----:B------:R-:W-:Y:S02]  /*06a0*/  ISETP.GE.U32.AND.EX P0, PT, RZ, UR5, PT, P0 ;  /* 0x00000005ff007c0c */ /* 0x000fe4000bf06100 */
[----:B--2---:R-:W-:Y:S02]  /*06b0*/  LOP3.LUT R12, R8, 0x7, RZ, 0xc0, !PT ;  /* 0x00000007080c7812 */ /* 0x004fe400078ec0ff */
[----:B------:R-:W-:Y:S02]  /*06c0*/  ISETP.LT.U32.OR.EX P2, PT, RZ, RZ, P0, P2 ;  /* 0x000000ffff00720c */ /* 0x000fe40000741520 */
[----:B------:R-:W-:-:S04]  /*06d0*/  ISETP.NE.U32.AND P1, PT, R12, RZ, PT ;  /* 0x000000ff0c00720c */ /* 0x000fc80003f25070 */
[----:B------:R-:W-:-:S07]  /*06e0*/  ISETP.NE.AND.EX P1, PT, RZ, RZ, PT, P1 ;  /* 0x000000ffff00720c */ /* 0x000fce0003f25310 */
[----:B------:R-:W-:Y:S06]  /*06f0*/  @P2 BRA `(.L_x_5) ;  /* 0x0000000000842947 */ /* 0x000fec0003800000 */
[----:B------:R-:W2:Y:S04]  /*0700*/  LDG.E R0, desc[UR6][R2.64] ;  /* 0x0000000602007981 */ /* 0x000ea8000c1e1900 */
[----:B-1----:R-:W2:Y:S04]  /*0710*/  LDG.E R9, desc[UR6][R4.64] ;  /* 0x0000000604097981 */ /* 0x002ea8000c1e1900 */
        /* <DEDUP_REMOVED lines=30> */
[----:B------:R2:W-:Y:S02]  /*0900*/  STG.E desc[UR6][R6.64], R11 ;  /* 0x0000000b06007986 */ /* 0x0005e4000c101906 */
.L_x_5:
[----:B------:R-:W-:Y:S05]  /*0910*/  BSYNC.RECONVERGENT B0 ;  /* 0x0000000000007941 */ /* 0x000fea0003800200 */
.L_x_4:
[----:B------:R-:W-:Y:S05]  /*0920*/  @!P1 EXIT ;  /* 0x000000000000994d */ /* 0x000fea0003800000 */
[----:B------:R-:W-:-:S04]  /*0930*/  ISETP.LT.U32.AND P1, PT, R12, 0x4, PT ;  /* 0x000000040c00780c */ /* 0x000fc80003f21070 */
[----:B------:R-:W-:-:S13]  /*0940*/  ISETP.LT.U32.OR.EX P1, PT, RZ, RZ, P0, P1 ;  /* 0x000000ffff00720c */ /* 0x000fda0000721510 */
[----:B------:R-:W3:Y:S04]  /*0950*/  @!P1 LDG.E R0, desc[UR6][R2.64] ;  /* 0x0000000602009981 */ /* 0x000ee8000c1e1900 */
[----:B-12---:R-:W3:Y:S04]  /*0960*/  @!P1 LDG.E R9, desc[UR6][R4.64] ;  /* 0x0000000604099981 */ /* 0x006ee8000c1e1900 */
[----:B------:R-:W3:Y:S02]  /*0970*/  @!P1 LDG.E R10, desc[UR6][R6.64] ;  /* 0x00000006060a9981 */ /* 0x000ee4000c1e1900 */
[----:B---3--:R-:W-:-:S05]  /*0980*/  @!P1 IADD3 R9, PT, PT, R10, R9, R0 ;  /* 0x000000090a099210 */ /* 0x008fca0007ffe000 */
[----:B------:R0:W-:Y:S04]  /*0990*/  @!P1 STG.E desc[UR6][R6.64], R9 ;  /* 0x0000000906009986 */ /* 0x0001e8000c101906 */
[----:B------:R-:W2:Y:S04]  /*09a0*/  @!P1 LDG.E R0, desc[UR6][R2.64] ;  /* 0x0000000602009981 */ /* 0x000ea8000c1e1900 */
[----:B------:R-:W2:Y:S02]  /*09b0*/  @!P1 LDG.E R10, desc[UR6][R4.64] ;  /* 0x00000006040a9981 */ /* 0x000ea4000c1e1900 */
[----:B--2---:R-:W-:-:S05]  /*09c0*/  @!P1 IADD3 R11, PT, PT, R9, R10, R0 ;  /* 0x0000000a090b9210 */ /* 0x004fca0007ffe000 */
[----:B------:R1:W-:Y:S04]  /*09d0*/  @!P1 STG.E desc[UR6][R6.64], R11 ;  /* 0x0000000b06009986 */ /* 0x0003e8000c101906 */
[----:B------:R-:W2:Y:S04]  /*09e0*/  @!P1 LDG.E R0, desc[UR6][R2.64] ;  /* 0x0000000602009981 */ /* 0x000ea8000c1e1900 */
[----:B------:R-:W2:Y:S02]  /*09f0*/  @!P1 LDG.E R10, desc[UR6][R4.64] ;  /* 0x00000006040a9981 */ /* 0x000ea4000c1e1900 */
[----:B--2---:R-:W-:-:S05]  /*0a00*/  @!P1 IADD3 R13, PT, PT, R11, R10, R0 ;  /* 0x0000000a0b0d9210 */ /* 0x004fca0007ffe000 */
[----:B------:R1:W-:Y:S04]  /*0a10*/  @!P1 STG.E desc[UR6][R6.64], R13 ;  /* 0x0000000d06009986 */ /* 0x0003e8000c101906 */
[----:B------:R-:W0:Y:S04]  /*0a20*/  @!P1 LDG.E R0, desc[UR6][R2.64] ;  /* 0x0000000602009981 */ /* 0x000e28000c1e1900 */
[----:B------:R-:W0:Y:S01]  /*0a30*/  @!P1 LDG.E R10, desc[UR6][R4.64] ;  /* 0x00000006040a9981 */ /* 0x000e22000c1e1900 */
[----:B------:R-:W-:Y:S01]  /*0a40*/  IMAD.MOV.U32 R12, RZ, RZ, RZ ;  /* 0x000000ffff0c7224 */ /* 0x000fe200078e00ff */
[----:B0-----:R-:W-:-:S02]  /*0a50*/  @!P1 IADD3 R9, PT, PT, R13, R10, R0 ;  /* 0x0000000a0d099210 */ /* 0x001fc40007ffe000 */
[----:B------:R-:W-:-:S03]  /*0a60*/  LOP3.LUT R10, R8, 0x3, RZ, 0xc0, !PT ;  /* 0x00000003080a7812 */ /* 0x000fc600078ec0ff */
[----:B------:R1:W-:Y:S01]  /*0a70*/  @!P1 STG.E desc[UR6][R6.64], R9 ;  /* 0x0000000906009986 */ /* 0x0003e2000c101906 */
[----:B------:R-:W-:-:S04]  /*0a80*/  ISETP.NE.U32.AND P1, PT, R10, RZ, PT ;  /* 0x000000ff0a00720c */ /* 0x000fc80003f25070 */
[----:B------:R-:W-:-:S13]  /*0a90*/  ISETP.NE.AND.EX P1, PT, R12, RZ, PT, P1 ;  /* 0x000000ff0c00720c */ /* 0x000fda0003f25310 */
[----:B-1----:R-:W-:Y:S05]  /*0aa0*/  @!P1 EXIT ;  /* 0x000000000000994d */ /* 0x002fea0003800000 */
.L_x_6:
[----:B------:R-:W2:Y:S04]  /*0ab0*/  @!P0 LDG.E R0, desc[UR6][R2.64] ;  /* 0x0000000602008981 */ /* 0x000ea8000c1e1900 */
[----:B0-----:R-:W2:Y:S04]  /*0ac0*/  @!P0 LDG.E R9, desc[UR6][R4.64] ;  /* 0x0000000604098981 */ /* 0x001ea8000c1e1900 */
[----:B------:R-:W2:Y:S01]  /*0ad0*/  @!P0 LDG.E R8, desc[UR6][R6.64] ;  /* 0x0000000606088981 */ /* 0x000ea2000c1e1900 */
[----:B------:R-:W-:-:S04]  /*0ae0*/  IADD3 R10, P1, PT, R10, -0x1, RZ ;  /* 0xffffffff0a0a7810 */ /* 0x000fc80007f3e0ff */
[----:B------:R-:W-:Y:S02]  /*0af0*/  IADD3.X R12, PT, PT, R12, -0x1, RZ, P1, !PT ;  /* 0xffffffff0c0c7810 */ /* 0x000fe40000ffe4ff */
[----:B------:R-:W-:-:S04]  /*0b00*/  ISETP.NE.U32.AND P1, PT, R10, RZ, PT ;  /* 0x000000ff0a00720c */ /* 0x000fc80003f25070 */
[----:B------:R-:W-:Y:S02]  /*0b10*/  ISETP.NE.AND.EX P1, PT, R12, RZ, PT, P1 ;  /* 0x000000ff0c00720c */ /* 0x000fe40003f25310 */
[----:B--2---:R-:W-:-:S05]  /*0b20*/  @!P0 IADD3 R9, PT, PT, R8, R9, R0 ;  /* 0x0000000908098210 */ /* 0x004fca0007ffe000 */
[----:B------:R0:W-:Y:S06]  /*0b30*/  @!P0 STG.E desc[UR6][R6.64], R9 ;  /* 0x0000000906008986 */ /* 0x0001ec000c101906 */
[----:B------:R-:W-:Y:S05]  /*0b40*/  @P1 BRA `(.L_x_6) ;  /* 0xfffffffc00d81947 */ /* 0x000fea000383ffff */
[----:B------:R-:W-:Y:S05]  /*0b50*/  EXIT ;  /* 0x000000000000794d */ /* 0x000fea0003800000 */
.L_x_7:
[----:B------:R-:W-:-:S00]  /*0b60*/  BRA `(.L_x_7) ;  /* 0xfffffffc00fc7947 */ /* 0x000fc0000383ffff */
[----:B------:R-:W-:-:S00]  /*0b70*/  NOP ;  /* 0x0000000000007918 */ /* 0x000fc00000000000 */
        /* <DEDUP_REMOVED lines=8> */
.L_x_8:


//--------------------- .nv.shared.reserved.0     --------------------------
	.section	.nv.shared.reserved.0,"aw",@nobits
	.weak		__nv_reservedSMEM_offset_0_alias
	.size		__nv_reservedSMEM_offset_0_alias, 0, 64
	.other		__nv_reservedSMEM_offset_0_alias,@"STO_CUDA_RESERVED_SHARED STV_DEFAULT"
__nv_reservedSMEM_offset_0_alias:
	.zero		0
	.zero		64


//--------------------- .nv.constant0._Z6vecAddPiS_S_mm --------------------------
	.section	.nv.constant0._Z6vecAddPiS_S_mm,"a",@progbits
	.sectionflags	@""
	.align	4
.nv.constant0._Z6vecAddPiS_S_mm:
	.zero		936


//--------------------- SYMBOLS --------------------------

	.type		.nv.reservedSmem.offset0,@object
	.size		.nv.reservedSmem.offset0,0x4
